//
// Generated by NVIDIA NVVM Compiler
//
// Compiler Build ID: CL-36424714
// Cuda compilation tools, release 13.0, V13.0.88
// Based on NVVM 20.0.0
//

.version 9.0
.target sm_100
.address_size 64

	// .globl	_Z7gpuInitIdEvPT_m

.visible .entry _Z7gpuInitIdEvPT_m(
	.param .u64 .ptr .align 1 _Z7gpuInitIdEvPT_m_param_0,
	.param .u64 _Z7gpuInitIdEvPT_m_param_1
)
{
	.reg .pred 	%p<3>;
	.reg .b32 	%r<10>;
	.reg .b64 	%rd<10>;
	.reg .b64 	%fd<2>;

	ld.param.u64 	%rd5, [_Z7gpuInitIdEvPT_m_param_0];
	ld.param.u64 	%rd6, [_Z7gpuInitIdEvPT_m_param_1];
	mov.u32 	%r6, %tid.x;
	mov.u32 	%r7, %ctaid.x;
	mov.u32 	%r1, %ntid.x;
	mad.lo.s32 	%r9, %r7, %r1, %r6;
	cvt.u64.u32 	%rd9, %r9;
	setp.le.u64 	%p1, %rd6, %rd9;
	@%p1 bra 	$L__BB0_3;
	mov.u32 	%r8, %nctaid.x;
	mul.lo.s32 	%r3, %r1, %r8;
	cvta.to.global.u64 	%rd2, %rd5;
$L__BB0_2:
	cvt.rn.f64.u32 	%fd1, %r9;
	shl.b64 	%rd7, %rd9, 3;
	add.s64 	%rd8, %rd2, %rd7;
	st.global.f64 	[%rd8], %fd1;
	add.s32 	%r9, %r9, %r3;
	cvt.u64.u32 	%rd9, %r9;
	setp.gt.u64 	%p2, %rd6, %rd9;
	@%p2 bra 	$L__BB0_2;
$L__BB0_3:
	ret;

}
	// .globl	_Z9gpuReduceIdEvPT_S1_m
.visible .entry _Z9gpuReduceIdEvPT_S1_m(
	.param .u64 .ptr .align 1 _Z9gpuReduceIdEvPT_S1_m_param_0,
	.param .u64 .ptr .align 1 _Z9gpuReduceIdEvPT_S1_m_param_1,
	.param .u64 _Z9gpuReduceIdEvPT_S1_m_param_2
)
{
	.reg .pred 	%p<4>;
	.reg .b32 	%r<7>;
	.reg .b64 	%rd<18>;
	.reg .b64 	%fd<11>;

	ld.param.u64 	%rd9, [_Z9gpuReduceIdEvPT_S1_m_param_0];
	ld.param.u64 	%rd7, [_Z9gpuReduceIdEvPT_S1_m_param_1];
	ld.param.u64 	%rd8, [_Z9gpuReduceIdEvPT_S1_m_param_2];
	cvta.to.global.u64 	%rd1, %rd9;
	mov.u32 	%r1, %ctaid.x;
	mov.u32 	%r2, %ntid.x;
	mov.u32 	%r3, %tid.x;
	mad.lo.s32 	%r4, %r1, %r2, %r3;
	cvt.u64.u32 	%rd2, %r4;
	mov.u32 	%r5, %nctaid.x;
	mul.lo.s32 	%r6, %r2, %r5;
	cvt.u64.u32 	%rd3, %r6;
	setp.le.u64 	%p1, %rd8, %rd2;
	@%p1 bra 	$L__BB1_2;
	shl.b64 	%rd10, %rd2, 3;
	add.s64 	%rd11, %rd1, %rd10;
	ld.global.f64 	%fd10, [%rd11];
$L__BB1_2:
	add.s64 	%rd17, %rd2, %rd3;
	setp.ge.u64 	%p2, %rd17, %rd8;
	@%p2 bra 	$L__BB1_4;
$L__BB1_3:
	shl.b64 	%rd12, %rd17, 3;
	add.s64 	%rd13, %rd1, %rd12;
	ld.global.f64 	%fd7, [%rd13];
	add.f64 	%fd10, %fd10, %fd7;
	add.s64 	%rd17, %rd17, %rd3;
	setp.lt.u64 	%p3, %rd17, %rd8;
	@%p3 bra 	$L__BB1_3;
$L__BB1_4:
	cvta.to.global.u64 	%rd14, %rd7;
	shl.b64 	%rd15, %rd2, 3;
	add.s64 	%rd16, %rd14, %rd15;
	st.global.f64 	[%rd16], %fd10;
	ret;

}
	// .globl	_Z10gpuReduce2IdEvPT_S1_m
.visible .entry _Z10gpuReduce2IdEvPT_S1_m(
	.param .u64 .ptr .align 1 _Z10gpuReduce2IdEvPT_S1_m_param_0,
	.param .u64 .ptr .align 1 _Z10gpuReduce2IdEvPT_S1_m_param_1,
	.param .u64 _Z10gpuReduce2IdEvPT_S1_m_param_2
)
{
	.reg .pred 	%p<13>;
	.reg .b32 	%r<12>;
	.reg .b64 	%rd<61>;
	.reg .b64 	%fd<84>;

	ld.param.u64 	%rd34, [_Z10gpuReduce2IdEvPT_S1_m_param_0];
	ld.param.u64 	%rd32, [_Z10gpuReduce2IdEvPT_S1_m_param_1];
	ld.param.u64 	%rd33, [_Z10gpuReduce2IdEvPT_S1_m_param_2];
	cvta.to.global.u64 	%rd1, %rd34;
	mov.u32 	%r1, %ctaid.x;
	mov.u32 	%r2, %ntid.x;
	mov.u32 	%r3, %tid.x;
	mad.lo.s32 	%r4, %r1, %r2, %r3;
	cvt.u64.u32 	%rd2, %r4;
	mov.u32 	%r5, %nctaid.x;
	mul.lo.s32 	%r6, %r2, %r5;
	cvt.u64.u32 	%rd3, %r6;
	and.b64  	%rd35, %rd33, -4294967296;
	setp.ne.s64 	%p1, %rd35, 0;
	@%p1 bra 	$L__BB2_2;
	cvt.u32.u64 	%r7, %rd3;
	cvt.u32.u64 	%r8, %rd33;
	div.u32 	%r9, %r8, %r7;
	mul.lo.s32 	%r10, %r9, %r7;
	sub.s32 	%r11, %r8, %r10;
	cvt.u64.u32 	%rd52, %r9;
	cvt.u64.u32 	%rd53, %r11;
	bra.uni 	$L__BB2_3;
$L__BB2_2:
	div.u64 	%rd52, %rd33, %rd3;
	mul.lo.s64 	%rd36, %rd52, %rd3;
	sub.s64 	%rd53, %rd33, %rd36;
$L__BB2_3:
	setp.ne.s64 	%p2, %rd53, 0;
	selp.u64 	%rd37, 1, 0, %p2;
	add.s64 	%rd10, %rd52, %rd37;
	mul.lo.s64 	%rd11, %rd10, %rd2;
	setp.ge.u64 	%p3, %rd11, %rd33;
	@%p3 bra 	$L__BB2_5;
	shl.b64 	%rd38, %rd11, 3;
	add.s64 	%rd39, %rd1, %rd38;
	ld.global.f64 	%fd83, [%rd39];
$L__BB2_5:
	add.s64 	%rd56, %rd11, 1;
	add.s64 	%rd40, %rd11, %rd10;
	setp.ge.u64 	%p4, %rd56, %rd40;
	@%p4 bra 	$L__BB2_18;
	add.s64 	%rd13, %rd10, -1;
	add.s64 	%rd41, %rd10, -2;
	and.b64  	%rd14, %rd13, 15;
	setp.lt.u64 	%p5, %rd41, 15;
	@%p5 bra 	$L__BB2_9;
	and.b64  	%rd54, %rd13, -16;
$L__BB2_8:
	.pragma "nounroll";
	shl.b64 	%rd42, %rd56, 3;
	add.s64 	%rd43, %rd1, %rd42;
	ld.global.f64 	%fd18, [%rd43];
	add.f64 	%fd19, %fd83, %fd18;
	ld.global.f64 	%fd20, [%rd43+8];
	add.f64 	%fd21, %fd19, %fd20;
	ld.global.f64 	%fd22, [%rd43+16];
	add.f64 	%fd23, %fd21, %fd22;
	ld.global.f64 	%fd24, [%rd43+24];
	add.f64 	%fd25, %fd23, %fd24;
	ld.global.f64 	%fd26, [%rd43+32];
	add.f64 	%fd27, %fd25, %fd26;
	ld.global.f64 	%fd28, [%rd43+40];
	add.f64 	%fd29, %fd27, %fd28;
	ld.global.f64 	%fd30, [%rd43+48];
	add.f64 	%fd31, %fd29, %fd30;
	ld.global.f64 	%fd32, [%rd43+56];
	add.f64 	%fd33, %fd31, %fd32;
	ld.global.f64 	%fd34, [%rd43+64];
	add.f64 	%fd35, %fd33, %fd34;
	ld.global.f64 	%fd36, [%rd43+72];
	add.f64 	%fd37, %fd35, %fd36;
	ld.global.f64 	%fd38, [%rd43+80];
	add.f64 	%fd39, %fd37, %fd38;
	ld.global.f64 	%fd40, [%rd43+88];
	add.f64 	%fd41, %fd39, %fd40;
	ld.global.f64 	%fd42, [%rd43+96];
	add.f64 	%fd43, %fd41, %fd42;
	ld.global.f64 	%fd44, [%rd43+104];
	add.f64 	%fd45, %fd43, %fd44;
	ld.global.f64 	%fd46, [%rd43+112];
	add.f64 	%fd47, %fd45, %fd46;
	ld.global.f64 	%fd48, [%rd43+120];
	add.f64 	%fd83, %fd47, %fd48;
	add.s64 	%rd56, %rd56, 16;
	add.s64 	%rd54, %rd54, -16;
	setp.ne.s64 	%p6, %rd54, 0;
	@%p6 bra 	$L__BB2_8;
$L__BB2_9:
	setp.eq.s64 	%p7, %rd14, 0;
	@%p7 bra 	$L__BB2_18;
	and.b64  	%rd21, %rd13, 7;
	setp.lt.u64 	%p8, %rd14, 8;
	@%p8 bra 	$L__BB2_12;
	shl.b64 	%rd44, %rd56, 3;
	add.s64 	%rd45, %rd1, %rd44;
	ld.global.f64 	%fd50, [%rd45];
	add.f64 	%fd51, %fd83, %fd50;
	ld.global.f64 	%fd52, [%rd45+8];
	add.f64 	%fd53, %fd51, %fd52;
	ld.global.f64 	%fd54, [%rd45+16];
	add.f64 	%fd55, %fd53, %fd54;
	ld.global.f64 	%fd56, [%rd45+24];
	add.f64 	%fd57, %fd55, %fd56;
	ld.global.f64 	%fd58, [%rd45+32];
	add.f64 	%fd59, %fd57, %fd58;
	ld.global.f64 	%fd60, [%rd45+40];
	add.f64 	%fd61, %fd59, %fd60;
	ld.global.f64 	%fd62, [%rd45+48];
	add.f64 	%fd63, %fd61, %fd62;
	ld.global.f64 	%fd64, [%rd45+56];
	add.f64 	%fd83, %fd63, %fd64;
	add.s64 	%rd56, %rd56, 8;
$L__BB2_12:
	setp.eq.s64 	%p9, %rd21, 0;
	@%p9 bra 	$L__BB2_18;
	and.b64  	%rd59, %rd13, 3;
	setp.lt.u64 	%p10, %rd21, 4;
	@%p10 bra 	$L__BB2_15;
	shl.b64 	%rd46, %rd56, 3;
	add.s64 	%rd47, %rd1, %rd46;
	ld.global.f64 	%fd66, [%rd47];
	add.f64 	%fd67, %fd83, %fd66;
	ld.global.f64 	%fd68, [%rd47+8];
	add.f64 	%fd69, %fd67, %fd68;
	ld.global.f64 	%fd70, [%rd47+16];
	add.f64 	%fd71, %fd69, %fd70;
	ld.global.f64 	%fd72, [%rd47+24];
	add.f64 	%fd83, %fd71, %fd72;
	add.s64 	%rd56, %rd56, 4;
$L__BB2_15:
	setp.eq.s64 	%p11, %rd59, 0;
	@%p11 bra 	$L__BB2_18;
	shl.b64 	%rd48, %rd56, 3;
	add.s64 	%rd60, %rd1, %rd48;
$L__BB2_17:
	.pragma "nounroll";
	ld.global.f64 	%fd73, [%rd60];
	add.f64 	%fd83, %fd83, %fd73;
	add.s64 	%rd60, %rd60, 8;
	add.s64 	%rd59, %rd59, -1;
	setp.ne.s64 	%p12, %rd59, 0;
	@%p12 bra 	$L__BB2_17;
$L__BB2_18:
	cvta.to.global.u64 	%rd49, %rd32;
	shl.b64 	%rd50, %rd2, 3;
	add.s64 	%rd51, %rd49, %rd50;
	st.global.f64 	[%rd51], %fd83;
	ret;

}


// ===== COMPILED SASS (sm_100) =====

	.target	sm_100

	.elftype	@"ET_EXEC"


//--------------------- .note.nv.tkinfo           --------------------------
	.section	.note.nv.tkinfo,"",@"SHT_NOTE"
	.sectionflags	@"SHF_NOTE_NV_TKINFO"
	.tkinfo
        /*0018*/ 	.word	0x00000002
        /*0030*/ 	.string	""
        /*0030*/ 	.string	"ptxas"
        /*0030*/ 	.string	"Cuda compilation tools, release 13.0, V13.0.88"
        /*0030*/ 	.string	"Build cuda_13.0.r13.0/compiler.36424714_0"
        /*0030*/ 	.string	"-arch sm_100 -m 64 "



//--------------------- .note.nv.cuinfo           --------------------------
	.section	.note.nv.cuinfo,"",@"SHT_NOTE"
	.sectionflags	@"SHF_NOTE_NV_CUINFO"
        /*0018*/ 	.short	0x0002
        /*001a*/ 	.short	0x0064
        /*001c*/ 	.short	0x0082
	.zero		2


//--------------------- .nv.info                  --------------------------
	.section	.nv.info,"",@"SHT_CUDA_INFO"
	.align	4


	//----- nvinfo : EIATTR_REGCOUNT
	.align		4
        /*0000*/ 	.byte	0x04, 0x2f
        /*0002*/ 	.short	(.L_1 - .L_0)
	.align		4
.L_0:
        /*0004*/ 	.word	index@(_Z7gpuInitIdEvPT_m)
        /*0008*/ 	.word	0x0000000c


	//----- nvinfo : EIATTR_FRAME_SIZE
	.align		4
.L_1:
        /*000c*/ 	.byte	0x04, 0x11
        /*000e*/ 	.short	(.L_3 - .L_2)
	.align		4
.L_2:
        /*0010*/ 	.word	index@(_Z7gpuInitIdEvPT_m)
        /*0014*/ 	.word	0x00000000


	//----- nvinfo : EIATTR_REGCOUNT
	.align		4
.L_3:
        /*0018*/ 	.byte	0x04, 0x2f
        /*001a*/ 	.short	(.L_5 - .L_4)
	.align		4
.L_4:
        /*001c*/ 	.word	index@(_Z9gpuReduceIdEvPT_S1_m)
        /*0020*/ 	.word	0x0000000c


	//----- nvinfo : EIATTR_FRAME_SIZE
	.align		4
.L_5:
        /*0024*/ 	.byte	0x04, 0x11
        /*0026*/ 	.short	(.L_7 - .L_6)
	.align		4
.L_6:
        /*0028*/ 	.word	index@(_Z9gpuReduceIdEvPT_S1_m)
        /*002c*/ 	.word	0x00000000


	//----- nvinfo : EIATTR_REGCOUNT
	.align		4
.L_7:
        /*0030*/ 	.byte	0x04, 0x2f
        /*0032*/ 	.short	(.L_9 - .L_8)
	.align		4
.L_8:
        /*0034*/ 	.word	index@(_Z10gpuReduce2IdEvPT_S1_m)
        /*0038*/ 	.word	0x0000001e


	//----- nvinfo : EIATTR_FRAME_SIZE
	.align		4
.L_9:
        /*003c*/ 	.byte	0x04, 0x11
        /*003e*/ 	.short	(.L_11 - .L_10)
	.align		4
.L_10:
        /*0040*/ 	.word	index@($__internal_0_$__cuda_sm20_div_u64)
        /*0044*/ 	.word	0x00000000


	//----- nvinfo : EIATTR_FRAME_SIZE
	.align		4
.L_11:
        /*0048*/ 	.byte	0x04, 0x11
        /*004a*/ 	.short	(.L_13 - .L_12)
	.align		4
.L_12:
        /*004c*/ 	.word	index@(_Z10gpuReduce2IdEvPT_S1_m)
        /*0050*/ 	.word	0x00000000


	//----- nvinfo : EIATTR_MIN_STACK_SIZE
	.align		4
.L_13:
        /*0054*/ 	.byte	0x04, 0x12
        /*0056*/ 	.short	(.L_15 - .L_14)
	.align		4
.L_14:
        /*0058*/ 	.word	index@(_Z10gpuReduce2IdEvPT_S1_m)
        /*005c*/ 	.word	0x00000000


	//----- nvinfo : EIATTR_MIN_STACK_SIZE
	.align		4
.L_15:
        /*0060*/ 	.byte	0x04, 0x12
        /*0062*/ 	.short	(.L_17 - .L_16)
	.align		4
.L_16:
        /*0064*/ 	.word	index@(_Z9gpuReduceIdEvPT_S1_m)
        /*0068*/ 	.word	0x00000000


	//----- nvinfo : EIATTR_MIN_STACK_SIZE
	.align		4
.L_17:
        /*006c*/ 	.byte	0x04, 0x12
        /*006e*/ 	.short	(.L_19 - .L_18)
	.align		4
.L_18:
        /*0070*/ 	.word	index@(_Z7gpuInitIdEvPT_m)
        /*0074*/ 	.word	0x00000000
.L_19:


//--------------------- .nv.compat                --------------------------
	.section	.nv.compat,"",@"SHT_CUDA_COMPAT_INFO"
	.align	4
        /*0000*/ 	.byte	0x02, 0x09, 0x00, 0x00, 0x02, 0x02, 0x01, 0x00, 0x02, 0x05, 0x05, 0x00, 0x03, 0x07, 0x01, 0x01
        /*0010*/ 	.byte	0x02, 0x03, 0x00, 0x00, 0x02, 0x06, 0x01, 0x00, 0x04, 0x0b, 0x08, 0x00, 0x01, 0x00, 0x00, 0x00
        /*0020*/ 	.byte	0x00, 0x00, 0x00, 0x00


//--------------------- .nv.info._Z10gpuReduce2IdEvPT_S1_m --------------------------
	.section	.nv.info._Z10gpuReduce2IdEvPT_S1_m,"",@"SHT_CUDA_INFO"
	.sectionflags	@""
	.align	4


	//----- nvinfo : EIATTR_CUDA_API_VERSION
	.align		4
        /*0000*/ 	.byte	0x04, 0x37
        /*0002*/ 	.short	(.L_21 - .L_20)
.L_20:
        /*0004*/ 	.word	0x00000082


	//----- nvinfo : EIATTR_KPARAM_INFO
	.align		4
.L_21:
        /*0008*/ 	.byte	0x04, 0x17
        /*000a*/ 	.short	(.L_23 - .L_22)
.L_22:
        /*000c*/ 	.word	0x00000000
        /*0010*/ 	.short	0x0002
        /*0012*/ 	.short	0x0010
        /*0014*/ 	.byte	0x00, 0xf0, 0x21, 0x00


	//----- nvinfo : EIATTR_KPARAM_INFO
	.align		4
.L_23:
        /*0018*/ 	.byte	0x04, 0x17
        /*001a*/ 	.short	(.L_25 - .L_24)
.L_24:
        /*001c*/ 	.word	0x00000000
        /*0020*/ 	.short	0x0001
        /*0022*/ 	.short	0x0008
        /*0024*/ 	.byte	0x00, 0xf5, 0x21, 0x00


	//----- nvinfo : EIATTR_KPARAM_INFO
	.align		4
.L_25:
        /*0028*/ 	.byte	0x04, 0x17
        /*002a*/ 	.short	(.L_27 - .L_26)
.L_26:
        /*002c*/ 	.word	0x00000000
        /*0030*/ 	.short	0x0000
        /*0032*/ 	.short	0x0000
        /*0034*/ 	.byte	0x00, 0xf5, 0x21, 0x00


	//----- nvinfo : EIATTR_SPARSE_MMA_MASK
	.align		4
.L_27:
        /*0038*/ 	.byte	0x03, 0x50
        /*003a*/ 	.short	0x0000


	//----- nvinfo : EIATTR_MAXREG_COUNT
	.align		4
        /*003c*/ 	.byte	0x03, 0x1b
        /*003e*/ 	.short	0x00ff


	//----- nvinfo : EIATTR_MERCURY_ISA_VERSION
	.align		4
        /*0040*/ 	.byte	0x03, 0x5f
        /*0042*/ 	.short	0x0101


	//----- nvinfo : EIATTR_VRC_CTA_INIT_COUNT
	.align		4
        /*0044*/ 	.byte	0x02, 0x4a
	.zero		1
	.zero		1


	//----- nvinfo : EIATTR_EXIT_INSTR_OFFSETS
	.align		4
        /*0048*/ 	.byte	0x04, 0x1c
        /*004a*/ 	.short	(.L_29 - .L_28)


	//   ....[0]....
.L_28:
        /*004c*/ 	.word	0x00000c00


	//----- nvinfo : EIATTR_CRS_STACK_SIZE
	.align		4
.L_29:
        /*0050*/ 	.byte	0x04, 0x1e
        /*0052*/ 	.short	(.L_31 - .L_30)
.L_30:
        /*0054*/ 	.word	0x00000000


	//----- nvinfo : EIATTR_CBANK_PARAM_SIZE
	.align		4
.L_31:
        /*0058*/ 	.byte	0x03, 0x19
        /*005a*/ 	.short	0x0018


	//----- nvinfo : EIATTR_PARAM_CBANK
	.align		4
        /*005c*/ 	.byte	0x04, 0x0a
        /*005e*/ 	.short	(.L_33 - .L_32)
	.align		4
.L_32:
        /*0060*/ 	.word	index@(.nv.constant0._Z10gpuReduce2IdEvPT_S1_m)
        /*0064*/ 	.short	0x0380
        /*0066*/ 	.short	0x0018


	//----- nvinfo : EIATTR_SW_WAR
	.align		4
.L_33:
        /*0068*/ 	.byte	0x04, 0x36
        /*006a*/ 	.short	(.L_35 - .L_34)
.L_34:
        /*006c*/ 	.word	0x00000008
.L_35:


//--------------------- .nv.info._Z9gpuReduceIdEvPT_S1_m --------------------------
	.section	.nv.info._Z9gpuReduceIdEvPT_S1_m,"",@"SHT_CUDA_INFO"
	.sectionflags	@""
	.align	4


	//----- nvinfo : EIATTR_CUDA_API_VERSION
	.align		4
        /*0000*/ 	.byte	0x04, 0x37
        /*0002*/ 	.short	(.L_37 - .L_36)
.L_36:
        /*0004*/ 	.word	0x00000082


	//----- nvinfo : EIATTR_KPARAM_INFO
	.align		4
.L_37:
        /*0008*/ 	.byte	0x04, 0x17
        /*000a*/ 	.short	(.L_39 - .L_38)
.L_38:
        /*000c*/ 	.word	0x00000000
        /*0010*/ 	.short	0x0002
        /*0012*/ 	.short	0x0010
        /*0014*/ 	.byte	0x00, 0xf0, 0x21, 0x00


	//----- nvinfo : EIATTR_KPARAM_INFO
	.align		4
.L_39:
        /*0018*/ 	.byte	0x04, 0x17
        /*001a*/ 	.short	(.L_41 - .L_40)
.L_40:
        /*001c*/ 	.word	0x00000000
        /*0020*/ 	.short	0x0001
        /*0022*/ 	.short	0x0008
        /*0024*/ 	.byte	0x00, 0xf5, 0x21, 0x00


	//----- nvinfo : EIATTR_KPARAM_INFO
	.align		4
.L_41:
        /*0028*/ 	.byte	0x04, 0x17
        /*002a*/ 	.short	(.L_43 - .L_42)
.L_42:
        /*002c*/ 	.word	0x00000000
        /*0030*/ 	.short	0x0000
        /*0032*/ 	.short	0x0000
        /*0034*/ 	.byte	0x00, 0xf5, 0x21, 0x00


	//----- nvinfo : EIATTR_SPARSE_MMA_MASK
	.align		4
.L_43:
        /*0038*/ 	.byte	0x03, 0x50
        /*003a*/ 	.short	0x0000


	//----- nvinfo : EIATTR_MAXREG_COUNT
	.align		4
        /*003c*/ 	.byte	0x03, 0x1b
        /*003e*/ 	.short	0x00ff


	//----- nvinfo : EIATTR_MERCURY_ISA_VERSION
	.align		4
        /*0040*/ 	.byte	0x03, 0x5f
        /*0042*/ 	.short	0x0101


	//----- nvinfo : EIATTR_VRC_CTA_INIT_COUNT
	.align		4
        /*0044*/ 	.byte	0x02, 0x4a
	.zero		1
	.zero		1


	//----- nvinfo : EIATTR_EXIT_INSTR_OFFSETS
	.align		4
        /*0048*/ 	.byte	0x04, 0x1c
        /*004a*/ 	.short	(.L_45 - .L_44)


	//   ....[0]....
.L_44:
        /*004c*/ 	.word	0x00000240


	//----- nvinfo : EIATTR_CRS_STACK_SIZE
	.align		4
.L_45:
        /*0050*/ 	.byte	0x04, 0x1e
        /*0052*/ 	.short	(.L_47 - .L_46)
.L_46:
        /*0054*/ 	.word	0x00000000


	//----- nvinfo : EIATTR_CBANK_PARAM_SIZE
	.align		4
.L_47:
        /*0058*/ 	.byte	0x03, 0x19
        /*005a*/ 	.short	0x0018


	//----- nvinfo : EIATTR_PARAM_CBANK
	.align		4
        /*005c*/ 	.byte	0x04, 0x0a
        /*005e*/ 	.short	(.L_49 - .L_48)
	.align		4
.L_48:
        /*0060*/ 	.word	index@(.nv.constant0._Z9gpuReduceIdEvPT_S1_m)
        /*0064*/ 	.short	0x0380
        /*0066*/ 	.short	0x0018


	//----- nvinfo : EIATTR_SW_WAR
	.align		4
.L_49:
        /*0068*/ 	.byte	0x04, 0x36
        /*006a*/ 	.short	(.L_51 - .L_50)
.L_50:
        /*006c*/ 	.word	0x00000008
.L_51:


//--------------------- .nv.info._Z7gpuInitIdEvPT_m --------------------------
	.section	.nv.info._Z7gpuInitIdEvPT_m,"",@"SHT_CUDA_INFO"
	.sectionflags	@""
	.align	4


	//----- nvinfo : EIATTR_CUDA_API_VERSION
	.align		4
        /*0000*/ 	.byte	0x04, 0x37
        /*0002*/ 	.short	(.L_53 - .L_52)
.L_52:
        /*0004*/ 	.word	0x00000082


	//----- nvinfo : EIATTR_KPARAM_INFO
	.align		4
.L_53:
        /*0008*/ 	.byte	0x04, 0x17
        /*000a*/ 	.short	(.L_55 - .L_54)
.L_54:
        /*000c*/ 	.word	0x00000000
        /*0010*/ 	.short	0x0001
        /*0012*/ 	.short	0x0008
        /*0014*/ 	.byte	0x00, 0xf0, 0x21, 0x00


	//----- nvinfo : EIATTR_KPARAM_INFO
	.align		4
.L_55:
        /*0018*/ 	.byte	0x04, 0x17
        /*001a*/ 	.short	(.L_57 - .L_56)
.L_56:
        /*001c*/ 	.word	0x00000000
        /*0020*/ 	.short	0x0000
        /*0022*/ 	.short	0x0000
        /*0024*/ 	.byte	0x00, 0xf5, 0x21, 0x00


	//----- nvinfo : EIATTR_SPARSE_MMA_MASK
	.align		4
.L_57:
        /*0028*/ 	.byte	0x03, 0x50
        /*002a*/ 	.short	0x0000


	//----- nvinfo : EIATTR_MAXREG_COUNT
	.align		4
        /*002c*/ 	.byte	0x03, 0x1b
        /*002e*/ 	.short	0x00ff


	//----- nvinfo : EIATTR_MERCURY_ISA_VERSION
	.align		4
        /*0030*/ 	.byte	0x03, 0x5f
        /*0032*/ 	.short	0x0101


	//----- nvinfo : EIATTR_VRC_CTA_INIT_COUNT
	.align		4
        /*0034*/ 	.byte	0x02, 0x4a
	.zero		1
	.zero		1


	//----- nvinfo : EIATTR_EXIT_INSTR_OFFSETS
	.align		4
        /*0038*/ 	.byte	0x04, 0x1c
        /*003a*/ 	.short	(.L_59 - .L_58)


	//   ....[0]....
.L_58:
        /*003c*/ 	.word	0x00000080


	//   ....[1]....
        /*0040*/ 	.word	0x00000180


	//----- nvinfo : EIATTR_CRS_STACK_SIZE
	.align		4
.L_59:
        /*0044*/ 	.byte	0x04, 0x1e
        /*0046*/ 	.short	(.L_61 - .L_60)
.L_60:
        /*0048*/ 	.word	0x00000000


	//----- nvinfo : EIATTR_CBANK_PARAM_SIZE
	.align		4
.L_61:
        /*004c*/ 	.byte	0x03, 0x19
        /*004e*/ 	.short	0x0010


	//----- nvinfo : EIATTR_PARAM_CBANK
	.align		4
        /*0050*/ 	.byte	0x04, 0x0a
        /*0052*/ 	.short	(.L_63 - .L_62)
	.align		4
.L_62:
        /*0054*/ 	.word	index@(.nv.constant0._Z7gpuInitIdEvPT_m)
        /*0058*/ 	.short	0x0380
        /*005a*/ 	.short	0x0010


	//----- nvinfo : EIATTR_SW_WAR
	.align		4
.L_63:
        /*005c*/ 	.byte	0x04, 0x36
        /*005e*/ 	.short	(.L_65 - .L_64)
.L_64:
        /*0060*/ 	.word	0x00000008
.L_65:


//--------------------- .nv.callgraph             --------------------------
	.section	.nv.callgraph,"",@"SHT_CUDA_CALLGRAPH"
	.align	4
	.sectionentsize	8
	.align		4
        /*0000*/ 	.word	0x00000000
	.align		4
        /*0004*/ 	.word	0xffffffff
	.align		4
        /*0008*/ 	.word	0x00000000
	.align		4
        /*000c*/ 	.word	0xfffffffe
	.align		4
        /*0010*/ 	.word	0x00000000
	.align		4
        /*0014*/ 	.word	0xfffffffd
	.align		4
        /*0018*/ 	.word	0x00000000
	.align		4
        /*001c*/ 	.word	0xfffffffc


//--------------------- .text._Z10gpuReduce2IdEvPT_S1_m --------------------------
	.section	.text._Z10gpuReduce2IdEvPT_S1_m,"ax",@progbits
	.align	128
        .global         _Z10gpuReduce2IdEvPT_S1_m
        .type           _Z10gpuReduce2IdEvPT_S1_m,@function
        .size           _Z10gpuReduce2IdEvPT_S1_m,(.L_x_15 - _Z10gpuReduce2IdEvPT_S1_m)
        .other          _Z10gpuReduce2IdEvPT_S1_m,@"STO_CUDA_ENTRY STV_DEFAULT"
_Z10gpuReduce2IdEvPT_S1_m:
.text._Z10gpuReduce2IdEvPT_S1_m:
[----:B------:R-:W-:Y:S01]  /*0000*/  LDC R1, c[0x0][0x37c] ;  /* 0x0000df00ff017b82 */ /* 0x000fe20000000800 */
[----:B------:R-:W0:Y:S01]  /*0010*/  S2R R3, SR_TID.X ;  /* 0x0000000000037919 */ /* 0x000e220000002100 */
[----:B------:R-:W1:Y:S06]  /*0020*/  LDCU UR6, c[0x0][0x394] ;  /* 0x00007280ff0677ac */ /* 0x000e6c0008000800 */
[----:B------:R-:W0:Y:S08]  /*0030*/  S2UR UR4, SR_CTAID.X ;  /* 0x00000000000479c3 */ /* 0x000e300000002500 */
[----:B------:R-:W0:Y:S01]  /*0040*/  LDC R2, c[0x0][0x360] ;  /* 0x0000d800ff027b82 */ /* 0x000e220000000800 */
[----:B------:R-:W2:Y:S01]  /*0050*/  LDCU UR5, c[0x0][0x370] ;  /* 0x00006e00ff0577ac */ /* 0x000ea20008000800 */
[----:B-1----:R-:W-:Y:S01]  /*0060*/  UISETP.NE.U32.AND UP0, UPT, UR6, URZ, UPT ;  /* 0x000000ff0600728c */ /* 0x002fe2000bf05070 */
[----:B0-----:R-:W-:-:S02]  /*0070*/  IMAD R0, R2, UR4, R3 ;  /* 0x0000000402007c24 */ /* 0x001fc4000f8e0203 */
[----:B--2---:R-:W-:-:S06]  /*0080*/  IMAD R2, R2, UR5, RZ ;  /* 0x0000000502027c24 */ /* 0x004fcc000f8e02ff */
[----:B------:R-:W-:Y:S05]  /*0090*/  BRA.U UP0, `(.L_x_0) ;  /* 0x0000000100687547 */ /* 0x000fea000b800000 */
[----:B------:R-:W0:Y:S01]  /*00a0*/  I2F.U32.RP R3, R2 ;  /* 0x0000000200037306 */ /* 0x000e220000209000 */
[----:B------:R-:W1:Y:S01]  /*00b0*/  LDCU UR4, c[0x0][0x390] ;  /* 0x00007200ff0477ac */ /* 0x000e620008000800 */
[----:B------:R-:W-:Y:S01]  /*00c0*/  IMAD.MOV R7, RZ, RZ, -R2 ;  /* 0x000000ffff077224 */ /* 0x000fe200078e0a02 */
[----:B------:R-:W-:-:S05]  /*00d0*/  ISETP.NE.U32.AND P2, PT, R2, RZ, PT ;  /* 0x000000ff0200720c */ /* 0x000fca0003f45070 */
[----:B0-----:R-:W0:Y:S02]  /*00e0*/  MUFU.RCP R3, R3 ;  /* 0x0000000300037308 */ /* 0x001e240000001000 */
[----:B0-----:R-:W-:-:S06]  /*00f0*/  VIADD R4, R3, 0xffffffe ;  /* 0x0ffffffe03047836 */ /* 0x001fcc0000000000 */
[----:B------:R0:W2:Y:S02]  /*0100*/  F2I.FTZ.U32.TRUNC.NTZ R5, R4 ;  /* 0x0000000400057305 */ /* 0x0000a4000021f000 */
[----:B0-----:R-:W-:Y:S02]  /*0110*/  IMAD.MOV.U32 R4, RZ, RZ, RZ ;  /* 0x000000ffff047224 */ /* 0x001fe400078e00ff */
[----:B--2---:R-:W-:-:S04]  /*0120*/  IMAD R7, R7, R5, RZ ;  /* 0x0000000507077224 */ /* 0x004fc800078e02ff */
[----:B------:R-:W-:-:S06]  /*0130*/  IMAD.HI.U32 R5, R5, R7, R4 ;  /* 0x0000000705057227 */ /* 0x000fcc00078e0004 */
[----:B-1----:R-:W-:-:S04]  /*0140*/  IMAD.HI.U32 R5, R5, UR4, RZ ;  /* 0x0000000405057c27 */ /* 0x002fc8000f8e00ff */
[----:B------:R-:W-:-:S04]  /*0150*/  IMAD.MOV R7, RZ, RZ, -R5 ;  /* 0x000000ffff077224 */ /* 0x000fc800078e0a05 */
[----:B------:R-:W-:-:S05]  /*0160*/  IMAD R3, R2, R7, UR4 ;  /* 0x0000000402037e24 */ /* 0x000fca000f8e0207 */
[----:B------:R-:W-:-:S13]  /*0170*/  ISETP.GE.U32.AND P0, PT, R3, R2, PT ;  /* 0x000000020300720c */ /* 0x000fda0003f06070 */
[----:B------:R-:W-:Y:S02]  /*0180*/  @P0 IMAD.IADD R3, R3, 0x1, -R2 ;  /* 0x0000000103030824 */ /* 0x000fe400078e0a02 */
[----:B------:R-:W-:-:S03]  /*0190*/  @P0 VIADD R5, R5, 0x1 ;  /* 0x0000000105050836 */ /* 0x000fc60000000000 */
[----:B------:R-:W-:-:S13]  /*01a0*/  ISETP.GE.U32.AND P1, PT, R3, R2, PT ;  /* 0x000000020300720c */ /* 0x000fda0003f26070 */
[----:B------:R-:W-:Y:S01]  /*01b0*/  @P1 VIADD R5, R5, 0x1 ;  /* 0x0000000105051836 */ /* 0x000fe20000000000 */
[----:B------:R-:W-:-:S05]  /*01c0*/  @!P2 LOP3.LUT R5, RZ, R2, RZ, 0x33, !PT ;  /* 0x00000002ff05a212 */ /* 0x000fca00078e33ff */
[----:B------:R-:W-:-:S04]  /*01d0*/  IMAD.MOV R3, RZ, RZ, -R5 ;  /* 0x000000ffff037224 */ /* 0x000fc800078e0a05 */
[----:B------:R-:W-:Y:S02]  /*01e0*/  IMAD R2, R2, R3, UR4 ;  /* 0x0000000402027e24 */ /* 0x000fe4000f8e0203 */
[----:B------:R-:W-:-:S03]  /*01f0*/  IMAD.MOV.U32 R3, RZ, RZ, RZ ;  /* 0x000000ffff037224 */ /* 0x000fc600078e00ff */
[----:B------:R-:W-:Y:S01]  /*0200*/  ISETP.NE.U32.AND P0, PT, R2, RZ, PT ;  /* 0x000000ff0200720c */ /* 0x000fe20003f05070 */
[----:B------:R-:W-:-:S03]  /*0210*/  IMAD.MOV.U32 R2, RZ, RZ, R5 ;  /* 0x000000ffff027224 */ /* 0x000fc600078e0005 */
[----:B------:R-:W-:Y:S01]  /*0220*/  ISETP.NE.AND.EX P0, PT, RZ, RZ, PT, P0 ;  /* 0x000000ffff00720c */ /* 0x000fe20003f05300 */
[----:B------:R-:W-:-:S12]  /*0230*/  BRA `(.L_x_1) ;  /* 0x00000000002c7947 */ /* 0x000fd80003800000 */
.L_x_0:
[----:B------:R-:W-:-:S07]  /*0240*/  MOV R4, 0x260 ;  /* 0x0000026000047802 */ /* 0x000fce0000000f00 */
[----:B------:R-:W-:Y:S05]  /*0250*/  CALL.REL.NOINC `($__internal_0_$__cuda_sm20_div_u64) ;  /* 0x00000008006c7944 */ /* 0x000fea0003c00000 */
[----:B------:R-:W0:Y:S01]  /*0260*/  LDC.64 R4, c[0x0][0x390] ;  /* 0x0000e400ff047b82 */ /* 0x000e220000000a00 */
[----:B------:R-:W-:-:S05]  /*0270*/  IADD3 R7, P0, PT, RZ, -R6, RZ ;  /* 0x80000006ff077210 */ /* 0x000fca0007f1e0ff */
[----:B------:R-:W-:Y:S02]  /*0280*/  IMAD.X R9, RZ, RZ, ~R3, P0 ;  /* 0x000000ffff097224 */ /* 0x000fe400000e0e03 */
[----:B0-----:R-:W-:-:S04]  /*0290*/  IMAD.WIDE.U32 R4, R2, R7, R4 ;  /* 0x0000000702047225 */ /* 0x001fc800078e0004 */
[----:B------:R-:W-:Y:S01]  /*02a0*/  IMAD R7, R9, R2, RZ ;  /* 0x0000000209077224 */ /* 0x000fe200078e02ff */
[----:B------:R-:W-:Y:S01]  /*02b0*/  ISETP.NE.U32.AND P0, PT, R4, RZ, PT ;  /* 0x000000ff0400720c */ /* 0x000fe20003f05070 */
[----:B------:R-:W-:Y:S02]  /*02c0*/  IMAD.MOV.U32 R2, RZ, RZ, R6 ;  /* 0x000000ffff027224 */ /* 0x000fe400078e0006 */
[----:B------:R-:W-:-:S05]  /*02d0*/  IMAD.IADD R4, R5, 0x1, R7 ;  /* 0x0000000105047824 */ /* 0x000fca00078e0207 */
[----:B------:R-:W-:-:S13]  /*02e0*/  ISETP.NE.AND.EX P0, PT, R4, RZ, PT, P0 ;  /* 0x000000ff0400720c */ /* 0x000fda0003f05300 */
.L_x_1:
[----:B------:R-:W0:Y:S01]  /*02f0*/  LDCU.64 UR4, c[0x0][0x390] ;  /* 0x00007200ff0477ac */ /* 0x000e220008000a00 */
[----:B------:R-:W-:-:S04]  /*0300*/  SEL R5, RZ, 0x1, !P0 ;  /* 0x00000001ff057807 */ /* 0x000fc80004000000 */
[----:B------:R-:W-:-:S05]  /*0310*/  IADD3 R7, P0, PT, R2, R5, RZ ;  /* 0x0000000502077210 */ /* 0x000fca0007f1e0ff */
[----:B------:R-:W-:Y:S02]  /*0320*/  IMAD.X R9, RZ, RZ, R3, P0 ;  /* 0x000000ffff097224 */ /* 0x000fe400000e0603 */
[----:B------:R-:W-:-:S04]  /*0330*/  IMAD.WIDE.U32 R4, R7, R0, RZ ;  /* 0x0000000007047225 */ /* 0x000fc800078e00ff */
[----:B------:R-:W-:Y:S01]  /*0340*/  IMAD R3, R9, R0, RZ ;  /* 0x0000000009037224 */ /* 0x000fe200078e02ff */
[----:B0-----:R-:W-:-:S03]  /*0350*/  ISETP.GE.U32.AND P0, PT, R4, UR4, PT ;  /* 0x0000000404007c0c */ /* 0x001fc6000bf06070 */
[----:B------:R-:W-:-:S05]  /*0360*/  IMAD.IADD R6, R5, 0x1, R3 ;  /* 0x0000000105067824 */ /* 0x000fca00078e0203 */
[----:B------:R-:W-:Y:S01]  /*0370*/  ISETP.GE.U32.AND.EX P0, PT, R6, UR5, PT, P0 ;  /* 0x0000000506007c0c */ /* 0x000fe2000bf06100 */
[----:B------:R-:W0:-:S12]  /*0380*/  LDCU.64 UR4, c[0x0][0x358] ;  /* 0x00006b00ff0477ac */ /* 0x000e180008000a00 */
[----:B------:R-:W1:Y:S02]  /*0390*/  @!P0 LDC.64 R2, c[0x0][0x380] ;  /* 0x0000e000ff028b82 */ /* 0x000e640000000a00 */
[----:B-1----:R-:W-:-:S04]  /*03a0*/  @!P0 LEA R2, P1, R4, R2, 0x3 ;  /* 0x0000000204028211 */ /* 0x002fc800078218ff */
[C-C-:B------:R-:W-:Y:S02]  /*03b0*/  @!P0 LEA.HI.X R3, R4.reuse, R3, R6.reuse, 0x3, P1 ;  /* 0x0000000304038211 */ /* 0x140fe400008f1c06 */
[----:B------:R-:W-:Y:S02]  /*03c0*/  IADD3 R27, P1, PT, R4, 0x1, RZ ;  /* 0x00000001041b7810 */ /* 0x000fe40007f3e0ff */
[----:B------:R-:W-:Y:S01]  /*03d0*/  IADD3 R4, P2, PT, R7, R4, RZ ;  /* 0x0000000407047210 */ /* 0x000fe20007f5e0ff */
[----:B0-----:R0:W5:Y:S01]  /*03e0*/  @!P0 LDG.E.64 R24, desc[UR4][R2.64] ;  /* 0x0000000402188981 */ /* 0x001162000c1e1b00 */
[----:B------:R-:W-:Y:S01]  /*03f0*/  BSSY.RECONVERGENT B0, `(.L_x_2) ;  /* 0x000007c000007945 */ /* 0x000fe20003800200 */
[----:B------:R-:W-:Y:S01]  /*0400*/  IMAD.X R5, RZ, RZ, R6, P1 ;  /* 0x000000ffff057224 */ /* 0x000fe200008e0606 */
[----:B------:R-:W-:Y:S01]  /*0410*/  ISETP.GE.U32.AND P0, PT, R27, R4, PT ;  /* 0x000000041b00720c */ /* 0x000fe20003f06070 */
[----:B------:R-:W-:-:S05]  /*0420*/  IMAD.X R4, R6, 0x1, R9, P2 ;  /* 0x0000000106047824 */ /* 0x000fca00010e0609 */
[----:B------:R-:W-:-:S13]  /*0430*/  ISETP.GE.U32.AND.EX P0, PT, R5, R4, PT, P0 ;  /* 0x000000040500720c */ /* 0x000fda0003f06100 */
[----:B0-----:R-:W-:Y:S05]  /*0440*/  @P0 BRA `(.L_x_3) ;  /* 0x0000000400d80947 */ /* 0x001fea0003800000 */
[C---:B------:R-:W-:Y:S02]  /*0450*/  IADD3 R2, P1, PT, R7.reuse, -0x2, RZ ;  /* 0xfffffffe07027810 */ /* 0x040fe40007f3e0ff */
[----:B------:R-:W-:Y:S02]  /*0460*/  IADD3 R3, P2, PT, R7, -0x1, RZ ;  /* 0xffffffff07037810 */ /* 0x000fe40007f5e0ff */
[----:B------:R-:W-:Y:S02]  /*0470*/  ISETP.GE.U32.AND P0, PT, R2, 0xf, PT ;  /* 0x0000000f0200780c */ /* 0x000fe40003f06070 */
[----:B------:R-:W-:Y:S02]  /*0480*/  IADD3.X R2, PT, PT, R9, -0x1, RZ, P1, !PT ;  /* 0xffffffff09027810 */ /* 0x000fe40000ffe4ff */
[----:B------:R-:W-:Y:S02]  /*0490*/  LOP3.LUT R4, R3, 0xf, RZ, 0xc0, !PT ;  /* 0x0000000f03047812 */ /* 0x000fe400078ec0ff */
[----:B------:R-:W-:Y:S01]  /*04a0*/  ISETP.GE.U32.AND.EX P0, PT, R2, RZ, PT, P0 ;  /* 0x000000ff0200720c */ /* 0x000fe20003f06100 */
[----:B------:R-:W-:Y:S01]  /*04b0*/  IMAD.MOV.U32 R2, RZ, RZ, R5 ;  /* 0x000000ffff027224 */ /* 0x000fe200078e0005 */
[----:B------:R-:W-:-:S02]  /*04c0*/  ISETP.NE.U32.AND P1, PT, R4, RZ, PT ;  /* 0x000000ff0400720c */ /* 0x000fc40003f25070 */
[----:B------:R-:W-:Y:S02]  /*04d0*/  IADD3.X R5, PT, PT, R9, -0x1, RZ, P2, !PT ;  /* 0xffffffff09057810 */ /* 0x000fe400017fe4ff */
[----:B------:R-:W-:-:S07]  /*04e0*/  ISETP.NE.AND.EX P1, PT, RZ, RZ, PT, P1 ;  /* 0x000000ffff00720c */ /* 0x000fce0003f25310 */
[----:B------:R-:W-:Y:S06]  /*04f0*/  @!P0 BRA `(.L_x_4) ;  /* 0x0000000000b08947 */ /* 0x000fec0003800000 */
[----:B------:R-:W-:Y:S01]  /*0500*/  LOP3.LUT R26, R3, 0xfffffff0, RZ, 0xc0, !PT ;  /* 0xfffffff0031a7812 */ /* 0x000fe200078ec0ff */
[----:B------:R-:W0:Y:S01]  /*0510*/  LDCU.64 UR6, c[0x0][0x380] ;  /* 0x00007000ff0677ac */ /* 0x000e220008000a00 */
[----:B------:R-:W-:-:S05]  /*0520*/  NOP ;  /* 0x0000000000007918 */ /* 0x000fca0000000000 */
.L_x_5:
[----:B0-----:R-:W-:-:S04]  /*0530*/  LEA R22, P0, R27, UR6, 0x3 ;  /* 0x000000061b167c11 */ /* 0x001fc8000f8018ff */
[----:B------:R-:W-:-:S05]  /*0540*/  LEA.HI.X R23, R27, UR7, R2, 0x3, P0 ;  /* 0x000000071b177c11 */ /* 0x000fca00080f1c02 */
[----:B------:R-:W2:Y:S04]  /*0550*/  LDG.E.64 R20, desc[UR4][R22.64] ;  /* 0x0000000416147981 */ /* 0x000ea8000c1e1b00 */
[----:B------:R-:W3:Y:S04]  /*0560*/  LDG.E.64 R16, desc[UR4][R22.64+0x8] ;  /* 0x0000080416107981 */ /* 0x000ee8000c1e1b00 */
[----:B------:R-:W4:Y:S04]  /*0570*/  LDG.E.64 R14, desc[UR4][R22.64+0x10] ;  /* 0x00001004160e7981 */ /* 0x000f28000c1e1b00 */
[----:B------:R-:W4:Y:S04]  /*0580*/  LDG.E.64 R12, desc[UR4][R22.64+0x18] ;  /* 0x00001804160c7981 */ /* 0x000f28000c1e1b00 */
[----:B------:R-:W4:Y:S04]  /*0590*/  LDG.E.64 R10, desc[UR4][R22.64+0x20] ;  /* 0x00002004160a7981 */ /* 0x000f28000c1e1b00 */
[----:B------:R-:W4:Y:S04]  /*05a0*/  LDG.E.64 R8, desc[UR4][R22.64+0x28] ;  /* 0x0000280416087981 */ /* 0x000f28000c1e1b00 */
[----:B------:R-:W4:Y:S04]  /*05b0*/  LDG.E.64 R6, desc[UR4][R22.64+0x30] ;  /* 0x0000300416067981 */ /* 0x000f28000c1e1b00 */
[----:B------:R-:W4:Y:S01]  /*05c0*/  LDG.E.64 R18, desc[UR4][R22.64+0x38] ;  /* 0x0000380416127981 */ /* 0x000f22000c1e1b00 */
[----:B--2--5:R-:W-:-:S03]  /*05d0*/  DADD R20, R20, R24 ;  /* 0x0000000014147229 */ /* 0x024fc60000000018 */
[----:B------:R-:W2:Y:S05]  /*05e0*/  LDG.E.64 R24, desc[UR4][R22.64+0x78] ;  /* 0x0000780416187981 */ /* 0x000eaa000c1e1b00 */
[----:B---3--:R-:W-:Y:S02]  /*05f0*/  DADD R16, R20, R16 ;  /* 0x0000000014107229 */ /* 0x008fe40000000010 */
[----:B------:R-:W3:Y:S06]  /*0600*/  LDG.E.64 R20, desc[UR4][R22.64+0x40] ;  /* 0x0000400416147981 */ /* 0x000eec000c1e1b00 */
[----:B----4-:R-:W-:-:S02]  /*0610*/  DADD R14, R16, R14 ;  /* 0x00000000100e7229 */ /* 0x010fc4000000000e */
[----:B------:R-:W4:Y:S06]  /*0620*/  LDG.E.64 R16, desc[UR4][R22.64+0x48] ;  /* 0x0000480416107981 */ /* 0x000f2c000c1e1b00 */
[----:B------:R-:W-:Y:S02]  /*0630*/  DADD R12, R14, R12 ;  /* 0x000000000e0c7229 */ /* 0x000fe4000000000c */
[----:B------:R-:W2:Y:S06]  /*0640*/  LDG.E.64 R14, desc[UR4][R22.64+0x50] ;  /* 0x00005004160e7981 */ /* 0x000eac000c1e1b00 */
[----:B------:R-:W-:-:S02]  /*0650*/  DADD R10, R12, R10 ;  /* 0x000000000c0a7229 */ /* 0x000fc4000000000a */
[----:B------:R-:W2:Y:S06]  /*0660*/  LDG.E.64 R12, desc[UR4][R22.64+0x58] ;  /* 0x00005804160c7981 */ /* 0x000eac000c1e1b00 */
[----:B------:R-:W-:Y:S02]  /*0670*/  DADD R8, R10, R8 ;  /* 0x000000000a087229 */ /* 0x000fe40000000008 */
[----:B------:R-:W2:Y:S06]  /*0680*/  LDG.E.64 R10, desc[UR4][R22.64+0x60] ;  /* 0x00006004160a7981 */ /* 0x000eac000c1e1b00 */
[----:B------:R-:W-:-:S02]  /*0690*/  DADD R6, R8, R6 ;  /* 0x0000000008067229 */ /* 0x000fc40000000006 */
[----:B------:R-:W2:Y:S06]  /*06a0*/  LDG.E.64 R8, desc[UR4][R22.64+0x68] ;  /* 0x0000680416087981 */ /* 0x000eac000c1e1b00 */
[----:B------:R-:W-:Y:S02]  /*06b0*/  DADD R18, R6, R18 ;  /* 0x0000000006127229 */ /* 0x000fe40000000012 */
[----:B------:R-:W2:Y:S01]  /*06c0*/  LDG.E.64 R6, desc[UR4][R22.64+0x70] ;  /* 0x0000700416067981 */ /* 0x000ea2000c1e1b00 */
[----:B------:R-:W-:-:S04]  /*06d0*/  IADD3 R26, P0, PT, R26, -0x10, RZ ;  /* 0xfffffff01a1a7810 */ /* 0x000fc80007f1e0ff */
[----:B------:R-:W-:Y:S02]  /*06e0*/  IADD3.X R5, PT, PT, R5, -0x1, RZ, P0, !PT ;  /* 0xffffffff05057810 */ /* 0x000fe400007fe4ff */
[----:B------:R-:W-:-:S04]  /*06f0*/  ISETP.NE.U32.AND P0, PT, R26, RZ, PT ;  /* 0x000000ff1a00720c */ /* 0x000fc80003f05070 */
[----:B------:R-:W-:Y:S02]  /*0700*/  ISETP.NE.AND.EX P0, PT, R5, RZ, PT, P0 ;  /* 0x000000ff0500720c */ /* 0x000fe40003f05300 */
[----:B------:R-:W-:-:S05]  /*0710*/  IADD3 R27, P2, PT, R27, 0x10, RZ ;  /* 0x000000101b1b7810 */ /* 0x000fca0007f5e0ff */
[----:B------:R-:W-:Y:S01]  /*0720*/  IMAD.X R2, RZ, RZ, R2, P2 ;  /* 0x000000ffff027224 */ /* 0x000fe200010e0602 */
[----:B---3--:R-:W-:-:S08]  /*0730*/  DADD R18, R18, R20 ;  /* 0x0000000012127229 */ /* 0x008fd00000000014 */
[----:B----4-:R-:W-:-:S08]  /*0740*/  DADD R16, R18, R16 ;  /* 0x0000000012107229 */ /* 0x010fd00000000010 */
[----:B--2---:R-:W-:-:S08]  /*0750*/  DADD R14, R16, R14 ;  /* 0x00000000100e7229 */ /* 0x004fd0000000000e */
[----:B------:R-:W-:-:S08]  /*0760*/  DADD R12, R14, R12 ;  /* 0x000000000e0c7229 */ /* 0x000fd0000000000c */
[----:B------:R-:W-:-:S08]  /*0770*/  DADD R10, R12, R10 ;  /* 0x000000000c0a7229 */ /* 0x000fd0000000000a */
[----:B------:R-:W-:-:S08]  /*0780*/  DADD R8, R10, R8 ;  /* 0x000000000a087229 */ /* 0x000fd00000000008 */
[----:B------:R-:W-:-:S08]  /*0790*/  DADD R6, R8, R6 ;  /* 0x0000000008067229 */ /* 0x000fd00000000006 */
[----:B------:R-:W-:Y:S01]  /*07a0*/  DADD R24, R6, R24 ;  /* 0x0000000006187229 */ /* 0x000fe20000000018 */
[----:B------:R-:W-:Y:S10]  /*07b0*/  @P0 BRA `(.L_x_5) ;  /* 0xfffffffc005c0947 */ /* 0x000ff4000383ffff */
.L_x_4:
[----:B------:R-:W-:Y:S05]  /*07c0*/  @!P1 BRA `(.L_x_3) ;  /* 0x0000000000f89947 */ /* 0x000fea0003800000 */
[----:B------:R-:W-:Y:S02]  /*07d0*/  ISETP.GE.U32.AND P1, PT, R4, 0x8, PT ;  /* 0x000000080400780c */ /* 0x000fe40003f26070 */
[----:B------:R-:W-:Y:S02]  /*07e0*/  LOP3.LUT R22, R3, 0x7, RZ, 0xc0, !PT ;  /* 0x0000000703167812 */ /* 0x000fe400078ec0ff */
[----:B------:R-:W-:Y:S02]  /*07f0*/  ISETP.GE.U32.AND.EX P1, PT, RZ, RZ, PT, P1 ;  /* 0x000000ffff00720c */ /* 0x000fe40003f26110 */
[----:B------:R-:W-:-:S04]  /*0800*/  ISETP.NE.U32.AND P0, PT, R22, RZ, PT ;  /* 0x000000ff1600720c */ /* 0x000fc80003f05070 */
[----:B------:R-:W-:-:S07]  /*0810*/  ISETP.NE.AND.EX P0, PT, RZ, RZ, PT, P0 ;  /* 0x000000ffff00720c */ /* 0x000fce0003f05300 */
[----:B------:R-:W-:Y:S06]  /*0820*/  @!P1 BRA `(.L_x_6) ;  /* 0x0000000000549947 */ /* 0x000fec0003800000 */
[----:B------:R-:W0:Y:S02]  /*0830*/  LDCU.64 UR6, c[0x0][0x380] ;  /* 0x00007000ff0677ac */ /* 0x000e240008000a00 */
        /* <DEDUP_REMOVED lines=10> */
[----:B------:R-:W-:-:S05]  /*08e0*/  IADD3 R27, P1, PT, R27, 0x8, RZ ;  /* 0x000000081b1b7810 */ /* 0x000fca0007f3e0ff */
[----:B------:R-:W-:Y:S01]  /*08f0*/  IMAD.X R2, RZ, RZ, R2, P1 ;  /* 0x000000ffff027224 */ /* 0x000fe200008e0602 */
[----:B--2--5:R-:W-:-:S08]  /*0900*/  DADD R16, R24, R16 ;  /* 0x0000000018107229 */ /* 0x024fd00000000010 */
[----:B---3--:R-:W-:-:S08]  /*0910*/  DADD R14, R16, R14 ;  /* 0x00000000100e7229 */ /* 0x008fd0000000000e */
[----:B----4-:R-:W-:-:S08]  /*0920*/  DADD R12, R14, R12 ;  /* 0x000000000e0c7229 */ /* 0x010fd0000000000c */
[----:B------:R-:W-:-:S08]  /*0930*/  DADD R10, R12, R10 ;  /* 0x000000000c0a7229 */ /* 0x000fd0000000000a */
[----:B------:R-:W-:-:S08]  /*0940*/  DADD R8, R10, R8 ;  /* 0x000000000a087229 */ /* 0x000fd00000000008 */
[----:B------:R-:W-:-:S08]  /*0950*/  DADD R6, R8, R6 ;  /* 0x0000000008067229 */ /* 0x000fd00000000006 */
[----:B------:R-:W-:-:S08]  /*0960*/  DADD R4, R6, R4 ;  /* 0x0000000006047229 */ /* 0x000fd00000000004 */
[----:B------:R-:W-:-:S11]  /*0970*/  DADD R24, R4, R18 ;  /* 0x0000000004187229 */ /* 0x000fd60000000012 */
.L_x_6:
[----:B------:R-:W-:Y:S05]  /*0980*/  @!P0 BRA `(.L_x_3) ;  /* 0x0000000000888947 */ /* 0x000fea0003800000 */
[----:B------:R-:W-:-:S04]  /*0990*/  ISETP.GE.U32.AND P0, PT, R22, 0x4, PT ;  /* 0x000000041600780c */ /* 0x000fc80003f06070 */
[----:B------:R-:W-:-:S13]  /*09a0*/  ISETP.GE.U32.AND.EX P0, PT, RZ, RZ, PT, P0 ;  /* 0x000000ffff00720c */ /* 0x000fda0003f06100 */
[----:B------:R-:W0:Y:S02]  /*09b0*/  @P0 LDC.64 R4, c[0x0][0x380] ;  /* 0x0000e000ff040b82 */ /* 0x000e240000000a00 */
[----:B0-----:R-:W-:-:S04]  /*09c0*/  @P0 LEA R4, P1, R27, R4, 0x3 ;  /* 0x000000041b040211 */ /* 0x001fc800078218ff */
[----:B------:R-:W-:-:S05]  /*09d0*/  @P0 LEA.HI.X R5, R27, R5, R2, 0x3, P1 ;  /* 0x000000051b050211 */ /* 0x000fca00008f1c02 */
[----:B------:R-:W2:Y:S04]  /*09e0*/  @P0 LDG.E.64 R6, desc[UR4][R4.64] ;  /* 0x0000000404060981 */ /* 0x000ea8000c1e1b00 */
[----:B------:R-:W3:Y:S04]  /*09f0*/  @P0 LDG.E.64 R8, desc[UR4][R4.64+0x8] ;  /* 0x0000080404080981 */ /* 0x000ee8000c1e1b00 */
[----:B------:R-:W4:Y:S04]  /*0a00*/  @P0 LDG.E.64 R10, desc[UR4][R4.64+0x10] ;  /* 0x00001004040a0981 */ /* 0x000f28000c1e1b00 */
[----:B------:R-:W4:Y:S01]  /*0a10*/  @P0 LDG.E.64 R12, desc[UR4][R4.64+0x18] ;  /* 0x00001804040c0981 */ /* 0x000f22000c1e1b00 */
[----:B------:R-:W-:-:S05]  /*0a20*/  @P0 IADD3 R27, P2, PT, R27, 0x4, RZ ;  /* 0x000000041b1b0810 */ /* 0x000fca0007f5e0ff */
[----:B------:R-:W-:Y:S01]  /*0a30*/  @P0 IMAD.X R2, RZ, RZ, R2, P2 ;  /* 0x000000ffff020224 */ /* 0x000fe200010e0602 */
[----:B--2--5:R-:W-:-:S08]  /*0a40*/  @P0 DADD R6, R24, R6 ;  /* 0x0000000018060229 */ /* 0x024fd00000000006 */
[----:B---3--:R-:W-:Y:S01]  /*0a50*/  @P0 DADD R6, R6, R8 ;  /* 0x0000000006060229 */ /* 0x008fe20000000008 */
[----:B------:R-:W-:Y:S01]  /*0a60*/  LOP3.LUT R8, R3, 0x3, RZ, 0xc0, !PT ;  /* 0x0000000303087812 */ /* 0x000fe200078ec0ff */
[----:B------:R-:W-:-:S03]  /*0a70*/  IMAD.MOV.U32 R9, RZ, RZ, RZ ;  /* 0x000000ffff097224 */ /* 0x000fc600078e00ff */
[----:B------:R-:W-:-:S03]  /*0a80*/  ISETP.NE.U32.AND P1, PT, R8, RZ, PT ;  /* 0x000000ff0800720c */ /* 0x000fc60003f25070 */
[----:B----4-:R-:W-:Y:S01]  /*0a90*/  @P0 DADD R6, R6, R10 ;  /* 0x0000000006060229 */ /* 0x010fe2000000000a */
[----:B------:R-:W-:-:S07]  /*0aa0*/  ISETP.NE.AND.EX P1, PT, R9, RZ, PT, P1 ;  /* 0x000000ff0900720c */ /* 0x000fce0003f25310 */
[----:B------:R-:W-:-:S06]  /*0ab0*/  @P0 DADD R24, R6, R12 ;  /* 0x0000000006180229 */ /* 0x000fcc000000000c */
[----:B------:R-:W-:Y:S05]  /*0ac0*/  @!P1 BRA `(.L_x_3) ;  /* 0x0000000000389947 */ /* 0x000fea0003800000 */
[----:B------:R-:W0:Y:S02]  /*0ad0*/  LDCU.64 UR6, c[0x0][0x380] ;  /* 0x00007000ff0677ac */ /* 0x000e240008000a00 */
[----:B0-----:R-:W-:-:S04]  /*0ae0*/  LEA R4, P0, R27, UR6, 0x3 ;  /* 0x000000061b047c11 */ /* 0x001fc8000f8018ff */
[----:B------:R-:W-:-:S09]  /*0af0*/  LEA.HI.X R5, R27, UR7, R2, 0x3, P0 ;  /* 0x000000071b057c11 */ /* 0x000fd200080f1c02 */
.L_x_7:
[----:B------:R-:W-:Y:S02]  /*0b00*/  IMAD.MOV.U32 R2, RZ, RZ, R4 ;  /* 0x000000ffff027224 */ /* 0x000fe400078e0004 */
[----:B------:R-:W-:-:S06]  /*0b10*/  IMAD.MOV.U32 R3, RZ, RZ, R5 ;  /* 0x000000ffff037224 */ /* 0x000fcc00078e0005 */
[----:B------:R-:W2:Y:S01]  /*0b20*/  LDG.E.64 R2, desc[UR4][R2.64] ;  /* 0x0000000402027981 */ /* 0x000ea2000c1e1b00 */
[----:B------:R-:W-:Y:S02]  /*0b30*/  IADD3 R8, P0, PT, R8, -0x1, RZ ;  /* 0xffffffff08087810 */ /* 0x000fe40007f1e0ff */
[----:B------:R-:W-:Y:S02]  /*0b40*/  IADD3 R4, P1, PT, R4, 0x8, RZ ;  /* 0x0000000804047810 */ /* 0x000fe40007f3e0ff */
[----:B------:R-:W-:Y:S02]  /*0b50*/  IADD3.X R9, PT, PT, R9, -0x1, RZ, P0, !PT ;  /* 0xffffffff09097810 */ /* 0x000fe400007fe4ff */
[----:B------:R-:W-:Y:S01]  /*0b60*/  ISETP.NE.U32.AND P0, PT, R8, RZ, PT ;  /* 0x000000ff0800720c */ /* 0x000fe20003f05070 */
[----:B------:R-:W-:-:S03]  /*0b70*/  IMAD.X R5, RZ, RZ, R5, P1 ;  /* 0x000000ffff057224 */ /* 0x000fc600008e0605 */
[----:B------:R-:W-:Y:S01]  /*0b80*/  ISETP.NE.AND.EX P0, PT, R9, RZ, PT, P0 ;  /* 0x000000ff0900720c */ /* 0x000fe20003f05300 */
[----:B--2---:R-:W-:-:S12]  /*0b90*/  DADD R24, R2, R24 ;  /* 0x0000000002187229 */ /* 0x004fd80000000018 */
[----:B------:R-:W-:Y:S05]  /*0ba0*/  @P0 BRA `(.L_x_7) ;  /* 0xfffffffc00d40947 */ /* 0x000fea000383ffff */
.L_x_3:
[----:B------:R-:W-:Y:S05]  /*0bb0*/  BSYNC.RECONVERGENT B0 ;  /* 0x0000000000007941 */ /* 0x000fea0003800200 */
.L_x_2:
[----:B------:R-:W0:Y:S02]  /*0bc0*/  LDCU.64 UR6, c[0x0][0x388] ;  /* 0x00007100ff0677ac */ /* 0x000e240008000a00 */
[----:B0-----:R-:W-:-:S04]  /*0bd0*/  LEA R2, P0, R0, UR6, 0x3 ;  /* 0x0000000600027c11 */ /* 0x001fc8000f8018ff */
[----:B------:R-:W-:-:S05]  /*0be0*/  LEA.HI.X R3, R0, UR7, RZ, 0x3, P0 ;  /* 0x0000000700037c11 */ /* 0x000fca00080f1cff */
[----:B-----5:R-:W-:Y:S01]  /*0bf0*/  STG.E.64 desc[UR4][R2.64], R24 ;  /* 0x0000001802007986 */ /* 0x020fe2000c101b04 */
[----:B------:R-:W-:Y:S05]  /*0c00*/  EXIT ;  /* 0x000000000000794d */ /* 0x000fea0003800000 */
        .weak           $__internal_0_$__cuda_sm20_div_u64
        .type           $__internal_0_$__cuda_sm20_div_u64,@function
        .size           $__internal_0_$__cuda_sm20_div_u64,(.L_x_15 - $__internal_0_$__cuda_sm20_div_u64)
$__internal_0_$__cuda_sm20_div_u64:
[----:B------:R-:W-:-:S06]  /*0c10*/  IMAD.MOV.U32 R3, RZ, RZ, RZ ;  /* 0x000000ffff037224 */ /* 0x000fcc00078e00ff */
[----:B------:R-:W0:Y:S08]  /*0c20*/  I2F.U64.RP R3, R2 ;  /* 0x0000000200037312 */ /* 0x000e300000309000 */
[----:B0-----:R-:W0:Y:S02]  /*0c30*/  MUFU.RCP R5, R3 ;  /* 0x0000000300057308 */ /* 0x001e240000001000 */
[----:B0-----:R-:W-:-:S06]  /*0c40*/  VIADD R5, R5, 0x1ffffffe ;  /* 0x1ffffffe05057836 */ /* 0x001fcc0000000000 */
[----:B------:R-:W0:Y:S02]  /*0c50*/  F2I.U64.TRUNC R6, R5 ;  /* 0x0000000500067311 */ /* 0x000e24000020d800 */
[----:B0-----:R-:W-:-:S04]  /*0c60*/  IMAD.WIDE.U32 R8, R6, R2, RZ ;  /* 0x0000000206087225 */ /* 0x001fc800078e00ff */
[----:B------:R-:W-:Y:S01]  /*0c70*/  IMAD R9, R7, R2, R9 ;  /* 0x0000000207097224 */ /* 0x000fe200078e0209 */
[----:B------:R-:W-:-:S05]  /*0c80*/  IADD3 R11, P0, PT, RZ, -R8, RZ ;  /* 0x80000008ff0b7210 */ /* 0x000fca0007f1e0ff */
[----:B------:R-:W-:-:S04]  /*0c90*/  IMAD.HI.U32 R8, R6, R11, RZ ;  /* 0x0000000b06087227 */ /* 0x000fc800078e00ff */
[----:B------:R-:W-:Y:S02]  /*0ca0*/  IMAD.X R13, RZ, RZ, ~R9, P0 ;  /* 0x000000ffff0d7224 */ /* 0x000fe400000e0e09 */
[----:B------:R-:W-:Y:S02]  /*0cb0*/  IMAD.MOV.U32 R9, RZ, RZ, R6 ;  /* 0x000000ffff097224 */ /* 0x000fe400078e0006 */
[-C--:B------:R-:W-:Y:S02]  /*0cc0*/  IMAD R15, R7, R13.reuse, RZ ;  /* 0x0000000d070f7224 */ /* 0x080fe400078e02ff */
[----:B------:R-:W-:-:S04]  /*0cd0*/  IMAD.WIDE.U32 R8, P0, R6, R13, R8 ;  /* 0x0000000d06087225 */ /* 0x000fc80007800008 */
[----:B------:R-:W-:-:S04]  /*0ce0*/  IMAD.HI.U32 R3, R7, R13, RZ ;  /* 0x0000000d07037227 */ /* 0x000fc800078e00ff */
[----:B------:R-:W-:-:S04]  /*0cf0*/  IMAD.HI.U32 R8, P1, R7, R11, R8 ;  /* 0x0000000b07087227 */ /* 0x000fc80007820008 */
[----:B------:R-:W-:Y:S01]  /*0d00*/  IMAD.X R3, R3, 0x1, R7, P0 ;  /* 0x0000000103037824 */ /* 0x000fe200000e0607 */
[----:B------:R-:W-:-:S04]  /*0d10*/  IADD3 R9, P2, PT, R15, R8, RZ ;  /* 0x000000080f097210 */ /* 0x000fc80007f5e0ff */
[----:B------:R-:W-:Y:S01]  /*0d20*/  IADD3.X R3, PT, PT, RZ, RZ, R3, P2, P1 ;  /* 0x000000ffff037210 */ /* 0x000fe200017e2403 */
[----:B------:R-:W-:-:S04]  /*0d30*/  IMAD.WIDE.U32 R6, R9, R2, RZ ;  /* 0x0000000209067225 */ /* 0x000fc800078e00ff */
[----:B------:R-:W-:Y:S01]  /*0d40*/  IMAD R5, R3, R2, R7 ;  /* 0x0000000203057224 */ /* 0x000fe200078e0207 */
[----:B------:R-:W-:Y:S02]  /*0d50*/  IADD3 R11, P0, PT, RZ, -R6, RZ ;  /* 0x80000006ff0b7210 */ /* 0x000fe40007f1e0ff */
[----:B------:R-:W0:Y:S03]  /*0d60*/  LDC.64 R6, c[0x0][0x390] ;  /* 0x0000e400ff067b82 */ /* 0x000e260000000a00 */
[----:B------:R-:W-:-:S04]  /*0d70*/  IMAD.HI.U32 R8, R9, R11, RZ ;  /* 0x0000000b09087227 */ /* 0x000fc800078e00ff */
[----:B------:R-:W-:-:S04]  /*0d80*/  IMAD.X R10, RZ, RZ, ~R5, P0 ;  /* 0x000000ffff0a7224 */ /* 0x000fc800000e0e05 */
[----:B------:R-:W-:-:S04]  /*0d90*/  IMAD.WIDE.U32 R8, P0, R9, R10, R8 ;  /* 0x0000000a09087225 */ /* 0x000fc80007800008 */
[C---:B------:R-:W-:Y:S02]  /*0da0*/  IMAD R12, R3.reuse, R10, RZ ;  /* 0x0000000a030c7224 */ /* 0x040fe400078e02ff */
[----:B------:R-:W-:-:S04]  /*0db0*/  IMAD.HI.U32 R5, P1, R3, R11, R8 ;  /* 0x0000000b03057227 */ /* 0x000fc80007820008 */
[----:B------:R-:W-:Y:S01]  /*0dc0*/  IMAD.HI.U32 R10, R3, R10, RZ ;  /* 0x0000000a030a7227 */ /* 0x000fe200078e00ff */
[----:B------:R-:W-:-:S03]  /*0dd0*/  IADD3 R5, P2, PT, R12, R5, RZ ;  /* 0x000000050c057210 */ /* 0x000fc60007f5e0ff */
[----:B------:R-:W-:Y:S02]  /*0de0*/  IMAD.X R3, R10, 0x1, R3, P0 ;  /* 0x000000010a037824 */ /* 0x000fe400000e0603 */
[----:B0-----:R-:W-:-:S03]  /*0df0*/  IMAD.HI.U32 R8, R5, R6, RZ ;  /* 0x0000000605087227 */ /* 0x001fc600078e00ff */
[----:B------:R-:W-:Y:S01]  /*0e00*/  IADD3.X R3, PT, PT, RZ, RZ, R3, P2, P1 ;  /* 0x000000ffff037210 */ /* 0x000fe200017e2403 */
[----:B------:R-:W-:Y:S02]  /*0e10*/  IMAD.MOV.U32 R9, RZ, RZ, RZ ;  /* 0x000000ffff097224 */ /* 0x000fe400078e00ff */
[----:B------:R-:W-:-:S04]  /*0e20*/  IMAD.WIDE.U32 R8, R5, R7, R8 ;  /* 0x0000000705087225 */ /* 0x000fc800078e0008 */
[C---:B------:R-:W-:Y:S02]  /*0e30*/  IMAD R10, R3.reuse, R7, RZ ;  /* 0x00000007030a7224 */ /* 0x040fe400078e02ff */
[----:B------:R-:W-:-:S04]  /*0e40*/  IMAD.HI.U32 R5, P0, R3, R6, R8 ;  /* 0x0000000603057227 */ /* 0x000fc80007800008 */
[----:B------:R-:W-:Y:S01]  /*0e50*/  IMAD.HI.U32 R3, R3, R7, RZ ;  /* 0x0000000703037227 */ /* 0x000fe200078e00ff */
[----:B------:R-:W-:-:S03]  /*0e60*/  IADD3 R5, P1, PT, R10, R5, RZ ;  /* 0x000000050a057210 */ /* 0x000fc60007f3e0ff */
[----:B------:R-:W-:Y:S02]  /*0e70*/  IMAD.X R3, RZ, RZ, R3, P0 ;  /* 0x000000ffff037224 */ /* 0x000fe400000e0603 */
[----:B------:R-:W-:-:S04]  /*0e80*/  IMAD.WIDE.U32 R8, R5, R2, RZ ;  /* 0x0000000205087225 */ /* 0x000fc800078e00ff */
[----:B------:R-:W-:Y:S01]  /*0e90*/  IMAD.X R3, RZ, RZ, R3, P1 ;  /* 0x000000ffff037224 */ /* 0x000fe200008e0603 */
[----:B------:R-:W-:Y:S02]  /*0ea0*/  IADD3 R11, P0, PT, -R8, R6, RZ ;  /* 0x00000006080b7210 */ /* 0x000fe40007f1e1ff */
[----:B------:R-:W-:Y:S01]  /*0eb0*/  IADD3 R6, P2, PT, R5, 0x1, RZ ;  /* 0x0000000105067810 */ /* 0x000fe20007f5e0ff */
[----:B------:R-:W-:-:S04]  /*0ec0*/  IMAD R10, R3, R2, R9 ;  /* 0x00000002030a7224 */ /* 0x000fc800078e0209 */
[----:B------:R-:W-:Y:S01]  /*0ed0*/  IMAD.X R10, R7, 0x1, ~R10, P0 ;  /* 0x00000001070a7824 */ /* 0x000fe200000e0e0a */
[----:B------:R-:W-:Y:S01]  /*0ee0*/  ISETP.GE.U32.AND P0, PT, R11, R2, PT ;  /* 0x000000020b00720c */ /* 0x000fe20003f06070 */
[----:B------:R-:W-:Y:S01]  /*0ef0*/  IMAD.X R8, RZ, RZ, R3, P2 ;  /* 0x000000ffff087224 */ /* 0x000fe200010e0603 */
[-C--:B------:R-:W-:Y:S02]  /*0f00*/  IADD3 R7, P1, PT, -R2, R11.reuse, RZ ;  /* 0x0000000b02077210 */ /* 0x080fe40007f3e1ff */
[C---:B------:R-:W-:Y:S02]  /*0f10*/  ISETP.GE.U32.AND.EX P0, PT, R10.reuse, RZ, PT, P0 ;  /* 0x000000ff0a00720c */ /* 0x040fe40003f06100 */
[----:B------:R-:W-:Y:S02]  /*0f20*/  IADD3.X R9, PT, PT, R10, -0x1, RZ, P1, !PT ;  /* 0xffffffff0a097810 */ /* 0x000fe40000ffe4ff */
[----:B------:R-:W-:Y:S02]  /*0f30*/  SEL R7, R7, R11, P0 ;  /* 0x0000000b07077207 */ /* 0x000fe40000000000 */
[----:B------:R-:W-:-:S02]  /*0f40*/  SEL R5, R6, R5, P0 ;  /* 0x0000000506057207 */ /* 0x000fc40000000000 */
[----:B------:R-:W-:Y:S02]  /*0f50*/  SEL R9, R9, R10, P0 ;  /* 0x0000000a09097207 */ /* 0x000fe40000000000 */
[----:B------:R-:W-:Y:S02]  /*0f60*/  SEL R8, R8, R3, P0 ;  /* 0x0000000308087207 */ /* 0x000fe40000000000 */
[----:B------:R-:W-:Y:S02]  /*0f70*/  ISETP.GE.U32.AND P0, PT, R7, R2, PT ;  /* 0x000000020700720c */ /* 0x000fe40003f06070 */
[----:B------:R-:W-:Y:S02]  /*0f80*/  IADD3 R6, P2, PT, R5, 0x1, RZ ;  /* 0x0000000105067810 */ /* 0x000fe40007f5e0ff */
[----:B------:R-:W-:Y:S02]  /*0f90*/  ISETP.GE.U32.AND.EX P0, PT, R9, RZ, PT, P0 ;  /* 0x000000ff0900720c */ /* 0x000fe40003f06100 */
[----:B------:R-:W-:Y:S01]  /*0fa0*/  ISETP.NE.U32.AND P1, PT, R2, RZ, PT ;  /* 0x000000ff0200720c */ /* 0x000fe20003f25070 */
[----:B------:R-:W-:Y:S01]  /*0fb0*/  IMAD.X R3, RZ, RZ, R8, P2 ;  /* 0x000000ffff037224 */ /* 0x000fe200010e0608 */
[----:B------:R-:W-:Y:S01]  /*0fc0*/  SEL R6, R6, R5, P0 ;  /* 0x0000000506067207 */ /* 0x000fe20000000000 */
[----:B------:R-:W-:Y:S01]  /*0fd0*/  IMAD.MOV.U32 R5, RZ, RZ, 0x0 ;  /* 0x00000000ff057424 */ /* 0x000fe200078e00ff */
[----:B------:R-:W-:-:S02]  /*0fe0*/  ISETP.NE.AND.EX P1, PT, RZ, RZ, PT, P1 ;  /* 0x000000ffff00720c */ /* 0x000fc40003f25310 */
[----:B------:R-:W-:Y:S02]  /*0ff0*/  SEL R3, R3, R8, P0 ;  /* 0x0000000803037207 */ /* 0x000fe40000000000 */
[----:B------:R-:W-:Y:S02]  /*1000*/  SEL R6, R6, 0xffffffff, P1 ;  /* 0xffffffff06067807 */ /* 0x000fe40000800000 */
[----:B------:R-:W-:Y:S01]  /*1010*/  SEL R3, R3, 0xffffffff, P1 ;  /* 0xffffffff03037807 */ /* 0x000fe20000800000 */
[----:B------:R-:W-:Y:S06]  /*1020*/  RET.REL.NODEC R4 `(_Z10gpuReduce2IdEvPT_S1_m) ;  /* 0xffffffec04f47950 */ /* 0x000fec0003c3ffff */
.L_x_8:
[----:B------:R-:W-:-:S00]  /*1030*/  BRA `(.L_x_8) ;  /* 0xfffffffc00fc7947 */ /* 0x000fc0000383ffff */
[----:B------:R-:W-:-:S00]  /*1040*/  NOP ;  /* 0x0000000000007918 */ /* 0x000fc00000000000 */
        /* <DEDUP_REMOVED lines=11> */
.L_x_15:


//--------------------- .text._Z9gpuReduceIdEvPT_S1_m --------------------------
	.section	.text._Z9gpuReduceIdEvPT_S1_m,"ax",@progbits
	.align	128
        .global         _Z9gpuReduceIdEvPT_S1_m
        .type           _Z9gpuReduceIdEvPT_S1_m,@function
        .size           _Z9gpuReduceIdEvPT_S1_m,(.L_x_17 - _Z9gpuReduceIdEvPT_S1_m)
        .other          _Z9gpuReduceIdEvPT_S1_m,@"STO_CUDA_ENTRY STV_DEFAULT"
_Z9gpuReduceIdEvPT_S1_m:
.text._Z9gpuReduceIdEvPT_S1_m:
[----:B------:R-:W-:Y:S01]  /*0000*/  LDC R1, c[0x0][0x37c] ;  /* 0x0000df00ff017b82 */ /* 0x000fe20000000800 */
[----:B------:R-:W0:Y:S07]  /*0010*/  S2R R0, SR_TID.X ;  /* 0x0000000000007919 */ /* 0x000e2e0000002100 */
[----:B------:R-:W0:Y:S01]  /*0020*/  S2UR UR4, SR_CTAID.X ;  /* 0x00000000000479c3 */ /* 0x000e220000002500 */
[----:B------:R-:W1:Y:S07]  /*0030*/  LDCU.64 UR8, c[0x0][0x390] ;  /* 0x00007200ff0877ac */ /* 0x000e6e0008000a00 */
[----:B------:R-:W0:Y:S01]  /*0040*/  LDC R7, c[0x0][0x360] ;  /* 0x0000d800ff077b82 */ /* 0x000e220000000800 */
[----:B------:R-:W2:Y:S01]  /*0050*/  LDCU.64 UR10, c[0x0][0x380] ;  /* 0x00007000ff0a77ac */ /* 0x000ea20008000a00 */
[----:B0-----:R-:W-:Y:S01]  /*0060*/  IMAD R0, R7, UR4, R0 ;  /* 0x0000000407007c24 */ /* 0x001fe2000f8e0200 */
[----:B------:R-:W0:Y:S04]  /*0070*/  LDCU UR6, c[0x0][0x370] ;  /* 0x00006e00ff0677ac */ /* 0x000e280008000800 */
[----:B-1----:R-:W-:Y:S01]  /*0080*/  ISETP.GE.U32.AND P0, PT, R0, UR8, PT ;  /* 0x0000000800007c0c */ /* 0x002fe2000bf06070 */
[----:B------:R-:W1:Y:S03]  /*0090*/  LDCU.64 UR4, c[0x0][0x358] ;  /* 0x00006b00ff0477ac */ /* 0x000e660008000a00 */
[----:B------:R-:W-:-:S13]  /*00a0*/  ISETP.GE.U32.AND.EX P0, PT, RZ, UR9, PT, P0 ;  /* 0x00000009ff007c0c */ /* 0x000fda000bf06100 */
[----:B------:R-:W3:Y:S01]  /*00b0*/  @!P0 LDC.64 R4, c[0x0][0x380] ;  /* 0x0000e000ff048b82 */ /* 0x000ee20000000a00 */
[----:B0-----:R-:W-:Y:S01]  /*00c0*/  IMAD R7, R7, UR6, RZ ;  /* 0x0000000607077c24 */ /* 0x001fe2000f8e02ff */
[----:B---3--:R-:W-:-:S04]  /*00d0*/  @!P0 LEA R4, P1, R0, R4, 0x3 ;  /* 0x0000000400048211 */ /* 0x008fc800078218ff */
[C---:B------:R-:W-:Y:S02]  /*00e0*/  @!P0 LEA.HI.X R5, R0.reuse, R5, RZ, 0x3, P1 ;  /* 0x0000000500058211 */ /* 0x040fe400008f1cff */
[----:B------:R-:W-:-:S03]  /*00f0*/  IADD3 R6, P1, PT, R0, R7, RZ ;  /* 0x0000000700067210 */ /* 0x000fc60007f3e0ff */
[----:B-1----:R0:W5:Y:S01]  /*0100*/  @!P0 LDG.E.64 R2, desc[UR4][R4.64] ;  /* 0x0000000404028981 */ /* 0x002162000c1e1b00 */
[----:B------:R-:W-:Y:S01]  /*0110*/  ISETP.GE.U32.AND P0, PT, R6, UR8, PT ;  /* 0x0000000806007c0c */ /* 0x000fe2000bf06070 */
[----:B------:R-:W-:Y:S01]  /*0120*/  IMAD.X R9, RZ, RZ, RZ, P1 ;  /* 0x000000ffff097224 */ /* 0x000fe200008e06ff */
[----:B------:R-:W-:Y:S04]  /*0130*/  BSSY.RECONVERGENT B0, `(.L_x_9) ;  /* 0x000000c000007945 */ /* 0x000fe80003800200 */
[----:B------:R-:W-:-:S13]  /*0140*/  ISETP.GE.U32.AND.EX P0, PT, R9, UR9, PT, P0 ;  /* 0x0000000909007c0c */ /* 0x000fda000bf06100 */
[----:B0-2---:R-:W-:Y:S05]  /*0150*/  @P0 BRA `(.L_x_10) ;  /* 0x0000000000240947 */ /* 0x005fea0003800000 */
.L_x_11:
[----:B------:R-:W-:-:S04]  /*0160*/  LEA R4, P0, R6, UR10, 0x3 ;  /* 0x0000000a06047c11 */ /* 0x000fc8000f8018ff */
[----:B------:R-:W-:-:S06]  /*0170*/  LEA.HI.X R5, R6, UR11, R9, 0x3, P0 ;  /* 0x0000000b06057c11 */ /* 0x000fcc00080f1c09 */
[----:B------:R-:W2:Y:S01]  /*0180*/  LDG.E.64 R4, desc[UR4][R4.64] ;  /* 0x0000000404047981 */ /* 0x000ea2000c1e1b00 */
[----:B------:R-:W-:-:S05]  /*0190*/  IADD3 R6, P0, PT, R7, R6, RZ ;  /* 0x0000000607067210 */ /* 0x000fca0007f1e0ff */
[----:B------:R-:W-:Y:S01]  /*01a0*/  IMAD.X R9, RZ, RZ, R9, P0 ;  /* 0x000000ffff097224 */ /* 0x000fe200000e0609 */
[----:B------:R-:W-:-:S04]  /*01b0*/  ISETP.GE.U32.AND P0, PT, R6, UR8, PT ;  /* 0x0000000806007c0c */ /* 0x000fc8000bf06070 */
[----:B------:R-:W-:Y:S01]  /*01c0*/  ISETP.GE.U32.AND.EX P0, PT, R9, UR9, PT, P0 ;  /* 0x0000000909007c0c */ /* 0x000fe2000bf06100 */
[----:B--2--5:R-:W-:-:S12]  /*01d0*/  DADD R2, R4, R2 ;  /* 0x0000000004027229 */ /* 0x024fd80000000002 */
[----:B------:R-:W-:Y:S05]  /*01e0*/  @!P0 BRA `(.L_x_11) ;  /* 0xfffffffc00dc8947 */ /* 0x000fea000383ffff */
.L_x_10:
[----:B------:R-:W-:Y:S05]  /*01f0*/  BSYNC.RECONVERGENT B0 ;  /* 0x0000000000007941 */ /* 0x000fea0003800200 */
.L_x_9:
[----:B------:R-:W0:Y:S02]  /*0200*/  LDCU.64 UR6, c[0x0][0x388] ;  /* 0x00007100ff0677ac */ /* 0x000e240008000a00 */
[----:B0-----:R-:W-:-:S04]  /*0210*/  LEA R4, P0, R0, UR6, 0x3 ;  /* 0x0000000600047c11 */ /* 0x001fc8000f8018ff */
[----:B------:R-:W-:-:S05]  /*0220*/  LEA.HI.X R5, R0, UR7, RZ, 0x3, P0 ;  /* 0x0000000700057c11 */ /* 0x000fca00080f1cff */
[----:B-----5:R-:W-:Y:S01]  /*0230*/  STG.E.64 desc[UR4][R4.64], R2 ;  /* 0x0000000204007986 */ /* 0x020fe2000c101b04 */
[----:B------:R-:W-:Y:S05]  /*0240*/  EXIT ;  /* 0x000000000000794d */ /* 0x000fea0003800000 */
.L_x_12:
        /* <DEDUP_REMOVED lines=11> */
.L_x_17:


//--------------------- .text._Z7gpuInitIdEvPT_m  --------------------------
	.section	.text._Z7gpuInitIdEvPT_m,"ax",@progbits
	.align	128
        .global         _Z7gpuInitIdEvPT_m
        .type           _Z7gpuInitIdEvPT_m,@function
        .size           _Z7gpuInitIdEvPT_m,(.L_x_18 - _Z7gpuInitIdEvPT_m)
        .other          _Z7gpuInitIdEvPT_m,@"STO_CUDA_ENTRY STV_DEFAULT"
_Z7gpuInitIdEvPT_m:
.text._Z7gpuInitIdEvPT_m:
[----:B------:R-:W-:Y:S01]  /*0000*/  LDC R1, c[0x0][0x37c] ;  /* 0x0000df00ff017b82 */ /* 0x000fe20000000800 */
[----:B------:R-:W0:Y:S07]  /*0010*/  S2R R0, SR_TID.X ;  /* 0x0000000000007919 */ /* 0x000e2e0000002100 */
[----:B------:R-:W0:Y:S01]  /*0020*/  S2UR UR4, SR_CTAID.X ;  /* 0x00000000000479c3 */ /* 0x000e220000002500 */
[----:B------:R-:W1:Y:S07]  /*0030*/  LDCU.64 UR8, c[0x0][0x388] ;  /* 0x00007100ff0877ac */ /* 0x000e6e0008000a00 */
[----:B------:R-:W0:Y:S02]  /*0040*/  LDC R7, c[0x0][0x360] ;  /* 0x0000d800ff077b82 */ /* 0x000e240000000800 */
[----:B0-----:R-:W-:-:S05]  /*0050*/  IMAD R0, R7, UR4, R0 ;  /* 0x0000000407007c24 */ /* 0x001fca000f8e0200 */
[----:B-1----:R-:W-:-:S04]  /*0060*/  ISETP.GE.U32.AND P0, PT, R0, UR8, PT ;  /* 0x0000000800007c0c */ /* 0x002fc8000bf06070 */
[----:B------:R-:W-:-:S13]  /*0070*/  ISETP.GE.U32.AND.EX P0, PT, RZ, UR9, PT, P0 ;  /* 0x00000009ff007c0c */ /* 0x000fda000bf06100 */
[----:B------:R-:W-:Y:S05]  /*0080*/  @P0 EXIT ;  /* 0x000000000000094d */ /* 0x000fea0003800000 */
[----:B------:R-:W0:Y:S01]  /*0090*/  LDCU UR4, c[0x0][0x370] ;  /* 0x00006e00ff0477ac */ /* 0x000e220008000800 */
[----:B------:R-:W-:Y:S02]  /*00a0*/  IMAD.MOV.U32 R6, RZ, RZ, R0 ;  /* 0x000000ffff067224 */ /* 0x000fe400078e0000 */
[----:B------:R-:W-:Y:S01]  /*00b0*/  IMAD.MOV.U32 R9, RZ, RZ, RZ ;  /* 0x000000ffff097224 */ /* 0x000fe200078e00ff */
[----:B------:R-:W1:Y:S01]  /*00c0*/  LDCU.64 UR6, c[0x0][0x358] ;  /* 0x00006b00ff0677ac */ /* 0x000e620008000a00 */
[----:B------:R-:W2:Y:S01]  /*00d0*/  LDCU.64 UR10, c[0x0][0x380] ;  /* 0x00007000ff0a77ac */ /* 0x000ea20008000a00 */
[----:B0-----:R-:W-:-:S07]  /*00e0*/  IMAD R7, R7, UR4, RZ ;  /* 0x0000000407077c24 */ /* 0x001fce000f8e02ff */
.L_x_13:
[----:B------:R0:W1:Y:S01]  /*00f0*/  I2F.F64.U32 R2, R0 ;  /* 0x0000000000027312 */ /* 0x0000620000201800 */
[----:B--2---:R-:W-:-:S04]  /*0100*/  LEA R4, P0, R6, UR10, 0x3 ;  /* 0x0000000a06047c11 */ /* 0x004fc8000f8018ff */
[----:B------:R-:W-:Y:S01]  /*0110*/  LEA.HI.X R5, R6, UR11, R9, 0x3, P0 ;  /* 0x0000000b06057c11 */ /* 0x000fe200080f1c09 */
[----:B------:R-:W-:-:S04]  /*0120*/  IMAD.IADD R6, R7, 0x1, R0 ;  /* 0x0000000107067824 */ /* 0x000fc800078e0200 */
[----:B0-----:R-:W-:Y:S01]  /*0130*/  IMAD.MOV.U32 R0, RZ, RZ, R6 ;  /* 0x000000ffff007224 */ /* 0x001fe200078e0006 */
[----:B------:R-:W-:Y:S01]  /*0140*/  ISETP.GE.U32.AND P0, PT, R6, UR8, PT ;  /* 0x0000000806007c0c */ /* 0x000fe2000bf06070 */
[----:B-1----:R0:W-:Y:S03]  /*0150*/  STG.E.64 desc[UR6][R4.64], R2 ;  /* 0x0000000204007986 */ /* 0x0021e6000c101b06 */
[----:B------:R-:W-:-:S13]  /*0160*/  ISETP.GE.U32.AND.EX P0, PT, RZ, UR9, PT, P0 ;  /* 0x00000009ff007c0c */ /* 0x000fda000bf06100 */
[----:B0-----:R-:W-:Y:S05]  /*0170*/  @!P0 BRA `(.L_x_13) ;  /* 0xfffffffc00dc8947 */ /* 0x001fea000383ffff */
[----:B------:R-:W-:Y:S05]  /*0180*/  EXIT ;  /* 0x000000000000794d */ /* 0x000fea0003800000 */
.L_x_14:
        /* <DEDUP_REMOVED lines=15> */
.L_x_18:


//--------------------- .nv.shared.reserved.0     --------------------------
	.section	.nv.shared.reserved.0,"aw",@nobits
	.weak		__nv_reservedSMEM_offset_0_alias
	.size		__nv_reservedSMEM_offset_0_alias, 0, 64
	.other		__nv_reservedSMEM_offset_0_alias,@"STO_CUDA_RESERVED_SHARED STV_DEFAULT"
__nv_reservedSMEM_offset_0_alias:
	.zero		0
	.zero		64


//--------------------- .nv.constant0._Z10gpuReduce2IdEvPT_S1_m --------------------------
	.section	.nv.constant0._Z10gpuReduce2IdEvPT_S1_m,"a",@progbits
	.sectionflags	@""
	.align	4
.nv.constant0._Z10gpuReduce2IdEvPT_S1_m:
	.zero		920


//--------------------- .nv.constant0._Z9gpuReduceIdEvPT_S1_m --------------------------
	.section	.nv.constant0._Z9gpuReduceIdEvPT_S1_m,"a",@progbits
	.sectionflags	@""
	.align	4
.nv.constant0._Z9gpuReduceIdEvPT_S1_m:
	.zero		920


//--------------------- .nv.constant0._Z7gpuInitIdEvPT_m --------------------------
	.section	.nv.constant0._Z7gpuInitIdEvPT_m,"a",@progbits
	.sectionflags	@""
	.align	4
.nv.constant0._Z7gpuInitIdEvPT_m:
	.zero		912


//--------------------- SYMBOLS --------------------------

	.type		.nv.reservedSmem.offset0,@object
	.size		.nv.reservedSmem.offset0,0x4
